	.headerflags	@"EF_CUDA_TEXMODE_UNIFIED EF_CUDA_64BIT_ADDRESS EF_CUDA_ACCELERATORS EF_CUDA_SM90 EF_CUDA_VIRTUAL_SM(EF_CUDA_SM90)"
	.elftype	@"ET_EXEC"


//--------------------- .nv.info                  --------------------------
	.section	.nv.info,"",@"SHT_CUDA_INFO"
	.align	4


	//----- nvinfo : EIATTR_REGCOUNT
	.align		4
        /*0000*/ 	.byte	0x04, 0x2f
        /*0002*/ 	.short	(.L_3 - .L_2)
	.align		4
.L_2:
        /*0004*/ 	.word	index@(triton_poi_fused__native_batch_norm_legit_no_training_add_leaky_relu_26)
        /*0008*/ 	.word	0x00000012


	//----- nvinfo : EIATTR_MIN_STACK_SIZE
	.align		4
.L_3:
        /*000c*/ 	.byte	0x04, 0x12
        /*000e*/ 	.short	(.L_5 - .L_4)
	.align		4
.L_4:
        /*0010*/ 	.word	index@(triton_poi_fused__native_batch_norm_legit_no_training_add_leaky_relu_26)
        /*0014*/ 	.word	0x00000000


	//----- nvinfo : EIATTR_FRAME_SIZE
	.align		4
.L_5:
        /*0018*/ 	.byte	0x04, 0x11
        /*001a*/ 	.short	(.L_7 - .L_6)
	.align		4
.L_6:
        /*001c*/ 	.word	index@(triton_poi_fused__native_batch_norm_legit_no_training_add_leaky_relu_26)
        /*0020*/ 	.word	0x00000000


	//----- nvinfo : EIATTR_MIN_STACK_SIZE
	.align		4
.L_7:
        /*0024*/ 	.byte	0x04, 0x12
        /*0026*/ 	.short	(.L_9 - .L_8)
	.align		4
.L_8:
        /*0028*/ 	.word	index@(triton_poi_fused__native_batch_norm_legit_no_training_add_leaky_relu_26)
        /*002c*/ 	.word	0x00000000
.L_9:


//--------------------- .nv.info.triton_poi_fused__native_batch_norm_legit_no_training_add_leaky_relu_26 --------------------------
	.section	.nv.info.triton_poi_fused__native_batch_norm_legit_no_training_add_leaky_relu_26,"",@"SHT_CUDA_INFO"
	.sectionflags	@""
	.align	4


	//----- nvinfo : EIATTR_CUDA_API_VERSION
	.align		4
        /*0000*/ 	.byte	0x04, 0x37
        /*0002*/ 	.short	(.L_11 - .L_10)
.L_10:
        /*0004*/ 	.word	0x0000007c


	//----- nvinfo : EIATTR_KPARAM_INFO
	.align		4
.L_11:
        /*0008*/ 	.byte	0x04, 0x17
        /*000a*/ 	.short	(.L_13 - .L_12)
.L_12:
        /*000c*/ 	.word	0x00000000
        /*0010*/ 	.short	0x0007
        /*0012*/ 	.short	0x0038
        /*0014*/ 	.byte	0x00, 0xf0, 0x11, 0x00


	//----- nvinfo : EIATTR_KPARAM_INFO
	.align		4
.L_13:
        /*0018*/ 	.byte	0x04, 0x17
        /*001a*/ 	.short	(.L_15 - .L_14)
.L_14:
        /*001c*/ 	.word	0x00000000
        /*0020*/ 	.short	0x0006
        /*0022*/ 	.short	0x0030
        /*0024*/ 	.byte	0x00, 0xf4, 0x21, 0x00


	//----- nvinfo : EIATTR_KPARAM_INFO
	.align		4
.L_15:
        /*0028*/ 	.byte	0x04, 0x17
        /*002a*/ 	.short	(.L_17 - .L_16)
.L_16:
        /*002c*/ 	.word	0x00000000
        /*0030*/ 	.short	0x0005
        /*0032*/ 	.short	0x0028
        /*0034*/ 	.byte	0x00, 0xf4, 0x21, 0x00


	//----- nvinfo : EIATTR_KPARAM_INFO
	.align		4
.L_17:
        /*0038*/ 	.byte	0x04, 0x17
        /*003a*/ 	.short	(.L_19 - .L_18)
.L_18:
        /*003c*/ 	.word	0x00000000
        /*0040*/ 	.short	0x0004
        /*0042*/ 	.short	0x0020
        /*0044*/ 	.byte	0x00, 0xf4, 0x21, 0x00


	//----- nvinfo : EIATTR_KPARAM_INFO
	.align		4
.L_19:
        /*0048*/ 	.byte	0x04, 0x17
        /*004a*/ 	.short	(.L_21 - .L_20)
.L_20:
        /*004c*/ 	.word	0x00000000
        /*0050*/ 	.short	0x0003
        /*0052*/ 	.short	0x0018
        /*0054*/ 	.byte	0x00, 0xf4, 0x21, 0x00


	//----- nvinfo : EIATTR_KPARAM_INFO
	.align		4
.L_21:
        /*0058*/ 	.byte	0x04, 0x17
        /*005a*/ 	.short	(.L_23 - .L_22)
.L_22:
        /*005c*/ 	.word	0x00000000
        /*0060*/ 	.short	0x0002
        /*0062*/ 	.short	0x0010
        /*0064*/ 	.byte	0x00, 0xf4, 0x21, 0x00


	//----- nvinfo : EIATTR_KPARAM_INFO
	.align		4
.L_23:
        /*0068*/ 	.byte	0x04, 0x17
        /*006a*/ 	.short	(.L_25 - .L_24)
.L_24:
        /*006c*/ 	.word	0x00000000
        /*0070*/ 	.short	0x0001
        /*0072*/ 	.short	0x0008
        /*0074*/ 	.byte	0x00, 0xf4, 0x21, 0x00


	//----- nvinfo : EIATTR_KPARAM_INFO
	.align		4
.L_25:
        /*0078*/ 	.byte	0x04, 0x17
        /*007a*/ 	.short	(.L_27 - .L_26)
.L_26:
        /*007c*/ 	.word	0x00000000
        /*0080*/ 	.short	0x0000
        /*0082*/ 	.short	0x0000
        /*0084*/ 	.byte	0x00, 0xf4, 0x21, 0x00


	//----- nvinfo : EIATTR_SPARSE_MMA_MASK
	.align		4
.L_27:
        /*0088*/ 	.byte	0x03, 0x50
        /*008a*/ 	.short	0x0000


	//----- nvinfo : EIATTR_MAXREG_COUNT
	.align		4
        /*008c*/ 	.byte	0x03, 0x1b
        /*008e*/ 	.short	0x00ff


	//----- nvinfo : EIATTR_EXIT_INSTR_OFFSETS
	.align		4
        /*0090*/ 	.byte	0x04, 0x1c
        /*0092*/ 	.short	(.L_29 - .L_28)


	//   ....[0]....
.L_28:
        /*0094*/ 	.word	0x00000310


	//----- nvinfo : EIATTR_REQNTID
	.align		4
.L_29:
        /*0098*/ 	.byte	0x04, 0x10
        /*009a*/ 	.short	(.L_31 - .L_30)
.L_30:
        /*009c*/ 	.word	0x00000080
        /*00a0*/ 	.word	0x00000001
        /*00a4*/ 	.word	0x00000001


	//----- nvinfo : EIATTR_CBANK_PARAM_SIZE
	.align		4
.L_31:
        /*00a8*/ 	.byte	0x03, 0x19
        /*00aa*/ 	.short	0x003c


	//----- nvinfo : EIATTR_PARAM_CBANK
	.align		4
        /*00ac*/ 	.byte	0x04, 0x0a
        /*00ae*/ 	.short	(.L_33 - .L_32)
	.align		4
.L_32:
        /*00b0*/ 	.word	index@(.nv.constant0.triton_poi_fused__native_batch_norm_legit_no_training_add_leaky_relu_26)
        /*00b4*/ 	.short	0x0210
        /*00b6*/ 	.short	0x003c


	//----- nvinfo : EIATTR_SW_WAR
	.align		4
.L_33:
        /*00b8*/ 	.byte	0x04, 0x36
        /*00ba*/ 	.short	(.L_35 - .L_34)
.L_34:
        /*00bc*/ 	.word	0x00000008
.L_35:


//--------------------- .nv.callgraph             --------------------------
	.section	.nv.callgraph,"",@"SHT_CUDA_CALLGRAPH"
	.align	4
	.sectionentsize	8
	.align		4
        /*0000*/ 	.word	0x00000000
	.align		4
        /*0004*/ 	.word	0xffffffff
	.align		4
        /*0008*/ 	.word	0x00000000
	.align		4
        /*000c*/ 	.word	0xfffffffe
	.align		4
        /*0010*/ 	.word	0x00000000
	.align		4
        /*0014*/ 	.word	0xfffffffd
	.align		4
        /*0018*/ 	.word	0x00000000
	.align		4
        /*001c*/ 	.word	0xfffffffc


//--------------------- .nv.constant4             --------------------------
	.section	.nv.constant4,"a",@progbits
	.align	8
	.align		8
.nv.constant4:
        /*0000*/ 	.dword	_$_str
	.align		8
        /*0008*/ 	.dword	_$_str_$_2


//--------------------- .text.triton_poi_fused__native_batch_norm_legit_no_training_add_leaky_relu_26 --------------------------
	.section	.text.triton_poi_fused__native_batch_norm_legit_no_training_add_leaky_relu_26,"ax",@progbits
	.align	128
        .global         triton_poi_fused__native_batch_norm_legit_no_training_add_leaky_relu_26
        .type           triton_poi_fused__native_batch_norm_legit_no_training_add_leaky_relu_26,@function
        .size           triton_poi_fused__native_batch_norm_legit_no_training_add_leaky_relu_26,(.L_x_1 - triton_poi_fused__native_batch_norm_legit_no_training_add_leaky_relu_26)
        .other          triton_poi_fused__native_batch_norm_legit_no_training_add_leaky_relu_26,@"STO_CUDA_ENTRY STV_DEFAULT"
triton_poi_fused__native_batch_norm_legit_no_training_add_leaky_relu_26:
.text.triton_poi_fused__native_batch_norm_legit_no_training_add_leaky_relu_26:
[----:B------:R-:W-:Y:S01]  /*0000*/  LDC R1, c[0x0][0x28] ;  /* 0x00000a00ff017b82 */ /* 0x000fe20000000800 */
[----:B------:R-:W1:Y:S07]  /*0010*/  S2R R0, SR_TID.X ;  /* 0x0000000000007919 */ /* 0x000e6e0000002100 */
[----:B------:R-:W2:Y:S01]  /*0020*/  LDC.64 R6, c[0x0][0x228] ;  /* 0x00008a00ff067b82 */ /* 0x000ea20000000a00 */
[----:B------:R-:W-:Y:S01]  /*0030*/  ULDC.64 UR4, c[0x0][0x208] ;  /* 0x0000820000047ab9 */ /* 0x000fe20000000a00 */
[----:B------:R-:W3:Y:S06]  /*0040*/  S2R R3, SR_CTAID.X ;  /* 0x0000000000037919 */ /* 0x000eec0000002500 */
[----:B------:R-:W4:Y:S08]  /*0050*/  LDC.64 R4, c[0x0][0x220] ;  /* 0x00008800ff047b82 */ /* 0x000f300000000a00 */
[----:B------:R-:W5:Y:S08]  /*0060*/  LDC.64 R8, c[0x0][0x230] ;  /* 0x00008c00ff087b82 */ /* 0x000f700000000a00 */
[----:B------:R-:W5:Y:S01]  /*0070*/  LDC.64 R10, c[0x0][0x238] ;  /* 0x00008e00ff0a7b82 */ /* 0x000f620000000a00 */
[----:B-1----:R-:W-:-:S07]  /*0080*/  LOP3.LUT R0, R0, 0x7f, RZ, 0xc0, !PT ;  /* 0x0000007f00007812 */ /* 0x002fce00078ec0ff */
[----:B------:R-:W1:Y:S01]  /*0090*/  LDC.64 R12, c[0x0][0x240] ;  /* 0x00009000ff0c7b82 */ /* 0x000e620000000a00 */
[----:B---3--:R-:W-:Y:S02]  /*00a0*/  SHF.R.S32.HI R2, RZ, 0x18, R3 ;  /* 0x00000018ff027819 */ /* 0x008fe40000011403 */
[----:B------:R-:W-:Y:S02]  /*00b0*/  LEA R0, R3, R0, 0x7 ;  /* 0x0000000003007211 */ /* 0x000fe400078e38ff */
[----:B------:R-:W-:-:S04]  /*00c0*/  SGXT R3, R2, 0x1 ;  /* 0x000000010203781a */ /* 0x000fc80000000200 */
[----:B------:R-:W-:-:S04]  /*00d0*/  LEA.HI R3, R3, R0, RZ, 0xa ;  /* 0x0000000003037211 */ /* 0x000fc800078f50ff */
[----:B------:R-:W-:-:S04]  /*00e0*/  LOP3.LUT R3, R3, 0xfffffc00, RZ, 0xc0, !PT ;  /* 0xfffffc0003037812 */ /* 0x000fc800078ec0ff */
[----:B------:R-:W-:Y:S02]  /*00f0*/  IADD3 R15, R0, -R3, RZ ;  /* 0x80000003000f7210 */ /* 0x000fe40007ffe0ff */
[----:B------:R-:W3:Y:S03]  /*0100*/  LDC.64 R2, c[0x0][0x218] ;  /* 0x00008600ff027b82 */ /* 0x000ee60000000a00 */
[----:B--2---:R-:W-:-:S05]  /*0110*/  IMAD.WIDE R6, R15, 0x4, R6 ;  /* 0x000000040f067825 */ /* 0x004fca00078e0206 */
[----:B------:R2:W2:Y:S01]  /*0120*/  LDG.E.EL R14, desc[UR4][R6.64] ;  /* 0x00000004060e7981 */ /* 0x0004a2000c2e1900 */
[----:B----4-:R-:W-:-:S04]  /*0130*/  IMAD.WIDE R4, R15, 0x4, R4 ;  /* 0x000000040f047825 */ /* 0x010fc800078e0204 */
[C---:B-----5:R-:W-:Y:S02]  /*0140*/  IMAD.WIDE R8, R15.reuse, 0x4, R8 ;  /* 0x000000040f087825 */ /* 0x060fe400078e0208 */
[----:B------:R-:W4:Y:S02]  /*0150*/  LDG.E.EL R5, desc[UR4][R4.64] ;  /* 0x0000000404057981 */ /* 0x000f24000c2e1900 */
[C---:B---3--:R-:W-:Y:S02]  /*0160*/  IMAD.WIDE R2, R0.reuse, 0x4, R2 ;  /* 0x0000000400027825 */ /* 0x048fe400078e0202 */
[----:B------:R-:W3:Y:S02]  /*0170*/  LDG.E.EL R8, desc[UR4][R8.64] ;  /* 0x0000000408087981 */ /* 0x000ee4000c2e1900 */
[----:B0-2---:R-:W-:Y:S02]  /*0180*/  IMAD.WIDE R6, R15, 0x4, R10 ;  /* 0x000000040f067825 */ /* 0x005fe400078e020a */
[----:B------:R0:W4:Y:S04]  /*0190*/  LDG.E R2, desc[UR4][R2.64] ;  /* 0x0000000402027981 */ /* 0x000128000c1e1900 */
[----:B------:R-:W3:Y:S01]  /*01a0*/  LDG.E.EL R7, desc[UR4][R6.64] ;  /* 0x0000000406077981 */ /* 0x000ee2000c2e1900 */
[----:B-1----:R-:W-:-:S06]  /*01b0*/  IMAD.WIDE R10, R0, 0x4, R12 ;  /* 0x00000004000a7825 */ /* 0x002fcc00078e020c */
[----:B------:R-:W2:Y:S01]  /*01c0*/  LDG.E R10, desc[UR4][R10.64] ;  /* 0x000000040a0a7981 */ /* 0x000ea2000c1e1900 */
[----:B0-----:R-:W-:Y:S01]  /*01d0*/  HFMA2.MMA R3, -RZ, RZ, 1.625, 0 ;  /* 0x3e800000ff037435 */ /* 0x001fe200000001ff */
[----:B------:R-:W-:-:S04]  /*01e0*/  FADD R14, R14, 9.9999997473787516356e-06 ;  /* 0x3727c5ac0e0e7421 */ /* 0x000fc80000000000 */
[----:B------:R-:W0:Y:S02]  /*01f0*/  MUFU.SQRT R12, R14 ;  /* 0x0000000e000c7308 */ /* 0x000e240000002000 */
[C---:B0-----:R-:W-:Y:S02]  /*0200*/  FSETP.GT.AND P0, PT, R12.reuse, 8.50705917302346158658e+37, PT ;  /* 0x7e8000000c00780b */ /* 0x041fe40003f04000 */
[----:B------:R-:W-:-:S11]  /*0210*/  FSETP.GEU.AND P1, PT, R12, 1.175494350822287508e-38, PT ;  /* 0x008000000c00780b */ /* 0x000fd60003f2e000 */
[----:B------:R-:W-:-:S04]  /*0220*/  @P0 FMUL R12, R12, 0.25 ;  /* 0x3e8000000c0c0820 */ /* 0x000fc80000400000 */
[----:B------:R-:W-:-:S06]  /*0230*/  @!P1 FMUL R12, R12, 16777216 ;  /* 0x4b8000000c0c9820 */ /* 0x000fcc0000400000 */
[----:B------:R-:W0:Y:S01]  /*0240*/  MUFU.RCP R12, R12 ;  /* 0x0000000c000c7308 */ /* 0x000e220000001000 */
[----:B------:R-:W-:Y:S01]  /*0250*/  FSEL R3, R3, 1, P0 ;  /* 0x3f80000003037808 */ /* 0x000fe20000000000 */
[----:B----4-:R-:W-:-:S04]  /*0260*/  FADD R2, R2, -R5 ;  /* 0x8000000502027221 */ /* 0x010fc80000000000 */
[----:B------:R-:W-:-:S04]  /*0270*/  @!P1 FMUL R3, R3, 16777216 ;  /* 0x4b80000003039820 */ /* 0x000fc80000400000 */
[----:B0-----:R-:W-:-:S04]  /*0280*/  FMUL R3, R12, R3 ;  /* 0x000000030c037220 */ /* 0x001fc80000400000 */
[----:B------:R-:W-:Y:S02]  /*0290*/  FMUL R4, R2, R3 ;  /* 0x0000000302047220 */ /* 0x000fe40000400000 */
[----:B------:R-:W0:Y:S02]  /*02a0*/  LDC.64 R2, c[0x0][0x210] ;  /* 0x00008400ff027b82 */ /* 0x000e240000000a00 */
[----:B---3--:R-:W-:-:S05]  /*02b0*/  FFMA R7, R8, R4, R7 ;  /* 0x0000000408077223 */ /* 0x008fca0000000007 */
[----:B------:R-:W-:-:S13]  /*02c0*/  FSETP.GT.AND P0, PT, R7, RZ, PT ;  /* 0x000000ff0700720b */ /* 0x000fda0003f04000 */
[----:B------:R-:W-:Y:S01]  /*02d0*/  @!P0 FMUL R7, R7, 0.10000000149011611938 ;  /* 0x3dcccccd07078820 */ /* 0x000fe20000400000 */
[----:B0-----:R-:W-:-:S04]  /*02e0*/  IMAD.WIDE R2, R0, 0x4, R2 ;  /* 0x0000000400027825 */ /* 0x001fc800078e0202 */
[----:B--2---:R-:W-:-:S05]  /*02f0*/  FADD R7, R10, R7 ;  /* 0x000000070a077221 */ /* 0x004fca0000000000 */
[----:B------:R-:W-:Y:S01]  /*0300*/  STG.E desc[UR4][R2.64], R7 ;  /* 0x0000000702007986 */ /* 0x000fe2000c101904 */
[----:B------:R-:W-:Y:S05]  /*0310*/  EXIT ;  /* 0x000000000000794d */ /* 0x000fea0003800000 */
.L_x_0:
[----:B------:R-:W-:-:S00]  /*0320*/  BRA `(.L_x_0) ;  /* 0xfffffffc00fc7947 */ /* 0x000fc0000383ffff */
[----:B------:R-:W-:-:S00]  /*0330*/  NOP ;  /* 0x0000000000007918 */ /* 0x000fc00000000000 */
        /* <DEDUP_REMOVED lines=12> */
.L_x_1:


//--------------------- .nv.global.init           --------------------------
	.section	.nv.global.init,"aw",@progbits
.nv.global.init:
	.type		_$_str,@object
	.size		_$_str,(_$_str_$_2 - _$_str)
_$_str:
        /*0000*/ 	.byte	0x5f, 0x5f, 0x43, 0x55, 0x44, 0x41, 0x5f, 0x46, 0x54, 0x5a, 0x00
	.type		_$_str_$_2,@object
	.size		_$_str_$_2,(.L_1 - _$_str_$_2)
_$_str_$_2:
        /*000b*/ 	.byte	0x5f, 0x5f, 0x43, 0x55, 0x44, 0x41, 0x5f, 0x50, 0x52, 0x45, 0x43, 0x5f, 0x53, 0x51, 0x52, 0x54
        /*001b*/ 	.byte	0x00
.L_1:


//--------------------- .nv.constant0.triton_poi_fused__native_batch_norm_legit_no_training_add_leaky_relu_26 --------------------------
	.section	.nv.constant0.triton_poi_fused__native_batch_norm_legit_no_training_add_leaky_relu_26,"a",@progbits
	.sectionflags	@""
	.align	4
.nv.constant0.triton_poi_fused__native_batch_norm_legit_no_training_add_leaky_relu_26:
	.zero		588
